//
// Generated by NVIDIA NVVM Compiler
//
// Compiler Build ID: CL-36424714
// Cuda compilation tools, release 13.0, V13.0.88
// Based on NVVM 20.0.0
//

.version 9.0
.target sm_100
.address_size 64

	// .globl	_Z20insertionsort_kernelPfj

.visible .entry _Z20insertionsort_kernelPfj(
	.param .u64 .ptr .align 1 _Z20insertionsort_kernelPfj_param_0,
	.param .u32 _Z20insertionsort_kernelPfj_param_1
)
{
	.reg .pred 	%p<7>;
	.reg .b32 	%r<17>;
	.reg .b32 	%f<4>;
	.reg .b64 	%rd<9>;

	ld.param.u64 	%rd3, [_Z20insertionsort_kernelPfj_param_0];
	ld.param.u32 	%r6, [_Z20insertionsort_kernelPfj_param_1];
	cvta.to.global.u64 	%rd1, %rd3;
	mov.u32 	%r7, %ctaid.x;
	mov.u32 	%r8, %ntid.x;
	mov.u32 	%r9, %tid.x;
	mad.lo.s32 	%r10, %r7, %r8, %r9;
	setp.ge.u32 	%p1, %r10, %r6;
	setp.lt.u32 	%p2, %r6, 2;
	or.pred  	%p3, %p1, %p2;
	@%p3 bra 	$L__BB0_6;
	mov.b32 	%r14, 1;
$L__BB0_2:
	mul.wide.u32 	%rd4, %r14, 4;
	add.s64 	%rd5, %rd1, %rd4;
	ld.global.f32 	%f3, [%rd5];
	cvt.rzi.s32.f32 	%r12, %f3;
	cvt.rn.f32.s32 	%f1, %r12;
	mov.u32 	%r15, %r14;
$L__BB0_3:
	add.s32 	%r3, %r15, -1;
	mul.wide.u32 	%rd6, %r3, 4;
	add.s64 	%rd2, %rd1, %rd6;
	ld.global.f32 	%f2, [%rd2];
	setp.leu.f32 	%p4, %f2, %f1;
	mov.u32 	%r16, %r15;
	@%p4 bra 	$L__BB0_5;
	st.global.f32 	[%rd2+4], %f2;
	setp.gt.s32 	%p5, %r15, 1;
	mov.b32 	%r16, 0;
	mov.u32 	%r15, %r3;
	@%p5 bra 	$L__BB0_3;
$L__BB0_5:
	mul.wide.s32 	%rd7, %r16, 4;
	add.s64 	%rd8, %rd1, %rd7;
	st.global.f32 	[%rd8], %f1;
	add.s32 	%r14, %r14, 1;
	setp.ne.s32 	%p6, %r14, %r6;
	@%p6 bra 	$L__BB0_2;
$L__BB0_6:
	ret;

}


// ===== COMPILED SASS (sm_100) =====

	.target	sm_100

	.elftype	@"ET_EXEC"


//--------------------- .note.nv.tkinfo           --------------------------
	.section	.note.nv.tkinfo,"",@"SHT_NOTE"
	.sectionflags	@"SHF_NOTE_NV_TKINFO"
	.tkinfo
        /*0018*/ 	.word	0x00000002
        /*0030*/ 	.string	""
        /*0030*/ 	.string	"ptxas"
        /*0030*/ 	.string	"Cuda compilation tools, release 13.0, V13.0.88"
        /*0030*/ 	.string	"Build cuda_13.0.r13.0/compiler.36424714_0"
        /*0030*/ 	.string	"-arch sm_100 -m 64 "



//--------------------- .note.nv.cuinfo           --------------------------
	.section	.note.nv.cuinfo,"",@"SHT_NOTE"
	.sectionflags	@"SHF_NOTE_NV_CUINFO"
        /*0018*/ 	.short	0x0002
        /*001a*/ 	.short	0x0064
        /*001c*/ 	.short	0x0082
	.zero		2


//--------------------- .nv.info                  --------------------------
	.section	.nv.info,"",@"SHT_CUDA_INFO"
	.align	4


	//----- nvinfo : EIATTR_REGCOUNT
	.align		4
        /*0000*/ 	.byte	0x04, 0x2f
        /*0002*/ 	.short	(.L_1 - .L_0)
	.align		4
.L_0:
        /*0004*/ 	.word	index@(_Z20insertionsort_kernelPfj)
        /*0008*/ 	.word	0x0000000e


	//----- nvinfo : EIATTR_FRAME_SIZE
	.align		4
.L_1:
        /*000c*/ 	.byte	0x04, 0x11
        /*000e*/ 	.short	(.L_3 - .L_2)
	.align		4
.L_2:
        /*0010*/ 	.word	index@(_Z20insertionsort_kernelPfj)
        /*0014*/ 	.word	0x00000000


	//----- nvinfo : EIATTR_MIN_STACK_SIZE
	.align		4
.L_3:
        /*0018*/ 	.byte	0x04, 0x12
        /*001a*/ 	.short	(.L_5 - .L_4)
	.align		4
.L_4:
        /*001c*/ 	.word	index@(_Z20insertionsort_kernelPfj)
        /*0020*/ 	.word	0x00000000
.L_5:


//--------------------- .nv.compat                --------------------------
	.section	.nv.compat,"",@"SHT_CUDA_COMPAT_INFO"
	.align	4
        /*0000*/ 	.byte	0x02, 0x09, 0x00, 0x00, 0x02, 0x02, 0x01, 0x00, 0x02, 0x05, 0x05, 0x00, 0x03, 0x07, 0x01, 0x01
        /*0010*/ 	.byte	0x02, 0x03, 0x00, 0x00, 0x02, 0x06, 0x01, 0x00, 0x04, 0x0b, 0x08, 0x00, 0x09, 0x00, 0x00, 0x00
        /*0020*/ 	.byte	0x00, 0x00, 0x00, 0x00


//--------------------- .nv.info._Z20insertionsort_kernelPfj --------------------------
	.section	.nv.info._Z20insertionsort_kernelPfj,"",@"SHT_CUDA_INFO"
	.sectionflags	@""
	.align	4


	//----- nvinfo : EIATTR_CUDA_API_VERSION
	.align		4
        /*0000*/ 	.byte	0x04, 0x37
        /*0002*/ 	.short	(.L_7 - .L_6)
.L_6:
        /*0004*/ 	.word	0x00000082


	//----- nvinfo : EIATTR_KPARAM_INFO
	.align		4
.L_7:
        /*0008*/ 	.byte	0x04, 0x17
        /*000a*/ 	.short	(.L_9 - .L_8)
.L_8:
        /*000c*/ 	.word	0x00000000
        /*0010*/ 	.short	0x0001
        /*0012*/ 	.short	0x0008
        /*0014*/ 	.byte	0x00, 0xf0, 0x11, 0x00


	//----- nvinfo : EIATTR_KPARAM_INFO
	.align		4
.L_9:
        /*0018*/ 	.byte	0x04, 0x17
        /*001a*/ 	.short	(.L_11 - .L_10)
.L_10:
        /*001c*/ 	.word	0x00000000
        /*0020*/ 	.short	0x0000
        /*0022*/ 	.short	0x0000
        /*0024*/ 	.byte	0x00, 0xf5, 0x21, 0x00


	//----- nvinfo : EIATTR_SPARSE_MMA_MASK
	.align		4
.L_11:
        /*0028*/ 	.byte	0x03, 0x50
        /*002a*/ 	.short	0x0000


	//----- nvinfo : EIATTR_MAXREG_COUNT
	.align		4
        /*002c*/ 	.byte	0x03, 0x1b
        /*002e*/ 	.short	0x00ff


	//----- nvinfo : EIATTR_MERCURY_ISA_VERSION
	.align		4
        /*0030*/ 	.byte	0x03, 0x5f
        /*0032*/ 	.short	0x0101


	//----- nvinfo : EIATTR_VRC_CTA_INIT_COUNT
	.align		4
        /*0034*/ 	.byte	0x02, 0x4a
	.zero		1
	.zero		1


	//----- nvinfo : EIATTR_EXIT_INSTR_OFFSETS
	.align		4
        /*0038*/ 	.byte	0x04, 0x1c
        /*003a*/ 	.short	(.L_13 - .L_12)


	//   ....[0]....
.L_12:
        /*003c*/ 	.word	0x00000080


	//   ....[1]....
        /*0040*/ 	.word	0x00000230


	//----- nvinfo : EIATTR_CBANK_PARAM_SIZE
	.align		4
.L_13:
        /*0044*/ 	.byte	0x03, 0x19
        /*0046*/ 	.short	0x000c


	//----- nvinfo : EIATTR_PARAM_CBANK
	.align		4
        /*0048*/ 	.byte	0x04, 0x0a
        /*004a*/ 	.short	(.L_15 - .L_14)
	.align		4
.L_14:
        /*004c*/ 	.word	index@(.nv.constant0._Z20insertionsort_kernelPfj)
        /*0050*/ 	.short	0x0380
        /*0052*/ 	.short	0x000c


	//----- nvinfo : EIATTR_SW_WAR
	.align		4
.L_15:
        /*0054*/ 	.byte	0x04, 0x36
        /*0056*/ 	.short	(.L_17 - .L_16)
.L_16:
        /*0058*/ 	.word	0x00000008
.L_17:


//--------------------- .nv.callgraph             --------------------------
	.section	.nv.callgraph,"",@"SHT_CUDA_CALLGRAPH"
	.align	4
	.sectionentsize	8
	.align		4
        /*0000*/ 	.word	0x00000000
	.align		4
        /*0004*/ 	.word	0xffffffff
	.align		4
        /*0008*/ 	.word	0x00000000
	.align		4
        /*000c*/ 	.word	0xfffffffe
	.align		4
        /*0010*/ 	.word	0x00000000
	.align		4
        /*0014*/ 	.word	0xfffffffd
	.align		4
        /*0018*/ 	.word	0x00000000
	.align		4
        /*001c*/ 	.word	0xfffffffc


//--------------------- .text._Z20insertionsort_kernelPfj --------------------------
	.section	.text._Z20insertionsort_kernelPfj,"ax",@progbits
	.align	128
        .global         _Z20insertionsort_kernelPfj
        .type           _Z20insertionsort_kernelPfj,@function
        .size           _Z20insertionsort_kernelPfj,(.L_x_4 - _Z20insertionsort_kernelPfj)
        .other          _Z20insertionsort_kernelPfj,@"STO_CUDA_ENTRY STV_DEFAULT"
_Z20insertionsort_kernelPfj:
.text._Z20insertionsort_kernelPfj:
[----:B------:R-:W-:Y:S01]  /*0000*/  LDC R1, c[0x0][0x37c] ;  /* 0x0000df00ff017b82 */ /* 0x000fe20000000800 */
[----:B------:R-:W0:Y:S07]  /*0010*/  S2R R3, SR_TID.X ;  /* 0x0000000000037919 */ /* 0x000e2e0000002100 */
[----:B------:R-:W0:Y:S08]  /*0020*/  S2UR UR4, SR_CTAID.X ;  /* 0x00000000000479c3 */ /* 0x000e300000002500 */
[----:B------:R-:W0:Y:S08]  /*0030*/  LDC R0, c[0x0][0x360] ;  /* 0x0000d800ff007b82 */ /* 0x000e300000000800 */
[----:B------:R-:W1:Y:S01]  /*0040*/  LDC R5, c[0x0][0x388] ;  /* 0x0000e200ff057b82 */ /* 0x000e620000000800 */
[----:B0-----:R-:W-:Y:S01]  /*0050*/  IMAD R0, R0, UR4, R3 ;  /* 0x0000000400007c24 */ /* 0x001fe2000f8e0203 */
[----:B-1----:R-:W-:-:S04]  /*0060*/  ISETP.GE.U32.AND P0, PT, R5, 0x2, PT ;  /* 0x000000020500780c */ /* 0x002fc80003f06070 */
[----:B------:R-:W-:-:S13]  /*0070*/  ISETP.GE.U32.OR P0, PT, R0, R5, !P0 ;  /* 0x000000050000720c */ /* 0x000fda0004706470 */
[----:B------:R-:W-:Y:S05]  /*0080*/  @P0 EXIT ;  /* 0x000000000000094d */ /* 0x000fea0003800000 */
[----:B------:R-:W-:Y:S01]  /*0090*/  IMAD.MOV.U32 R7, RZ, RZ, 0x1 ;  /* 0x00000001ff077424 */ /* 0x000fe200078e00ff */
[----:B------:R-:W0:Y:S01]  /*00a0*/  LDCU.64 UR4, c[0x0][0x358] ;  /* 0x00006b00ff0477ac */ /* 0x000e220008000a00 */
[----:B------:R-:W-:-:S05]  /*00b0*/  NOP ;  /* 0x0000000000007918 */ /* 0x000fca0000000000 */
.L_x_2:
[----:B-1----:R-:W1:Y:S01]  /*00c0*/  LDC.64 R2, c[0x0][0x380] ;  /* 0x0000e000ff027b82 */ /* 0x002e620000000a00 */
[----:B------:R-:W2:Y:S07]  /*00d0*/  LDCU UR6, c[0x0][0x388] ;  /* 0x00007100ff0677ac */ /* 0x000eae0008000800 */
[----:B------:R-:W3:Y:S01]  /*00e0*/  LDC.64 R4, c[0x0][0x380] ;  /* 0x0000e000ff047b82 */ /* 0x000ee20000000a00 */
[----:B-1----:R-:W-:-:S06]  /*00f0*/  IMAD.WIDE.U32 R2, R7, 0x4, R2 ;  /* 0x0000000407027825 */ /* 0x002fcc00078e0002 */
[----:B0-----:R-:W4:Y:S01]  /*0100*/  LDG.E R2, desc[UR4][R2.64] ;  /* 0x0000000402027981 */ /* 0x001f22000c1e1900 */
[----:B------:R-:W-:Y:S01]  /*0110*/  IMAD.MOV.U32 R6, RZ, RZ, R7 ;  /* 0x000000ffff067224 */ /* 0x000fe200078e0007 */
[----:B------:R-:W-:-:S04]  /*0120*/  IADD3 R7, PT, PT, R7, 0x1, RZ ;  /* 0x0000000107077810 */ /* 0x000fc80007ffe0ff */
[----:B--2---:R-:W-:Y:S01]  /*0130*/  ISETP.NE.AND P0, PT, R7, UR6, PT ;  /* 0x0000000607007c0c */ /* 0x004fe2000bf05270 */
[----:B----4-:R-:W0:Y:S02]  /*0140*/  F2I.TRUNC.NTZ R0, R2 ;  /* 0x0000000200007305 */ /* 0x010e24000020f100 */
[----:B0--3--:R-:W-:-:S10]  /*0150*/  I2FP.F32.S32 R9, R0 ;  /* 0x0000000000097245 */ /* 0x009fd40000201400 */
.L_x_1:
[----:B------:R-:W-:-:S04]  /*0160*/  VIADD R11, R6, 0xffffffff ;  /* 0xffffffff060b7836 */ /* 0x000fc80000000000 */
[----:B------:R-:W-:-:S05]  /*0170*/  IMAD.WIDE.U32 R2, R11, 0x4, R4 ;  /* 0x000000040b027825 */ /* 0x000fca00078e0004 */
[----:B------:R-:W2:Y:S02]  /*0180*/  LDG.E R0, desc[UR4][R2.64] ;  /* 0x0000000402007981 */ /* 0x000ea4000c1e1900 */
[----:B--2---:R-:W-:-:S13]  /*0190*/  FSETP.GT.AND P1, PT, R0, R9, PT ;  /* 0x000000090000720b */ /* 0x004fda0003f24000 */
[----:B------:R-:W-:Y:S05]  /*01a0*/  @!P1 BRA `(.L_x_0) ;  /* 0x0000000000149947 */ /* 0x000fea0003800000 */
[----:B------:R-:W-:Y:S01]  /*01b0*/  ISETP.GT.AND P1, PT, R6, 0x1, PT ;  /* 0x000000010600780c */ /* 0x000fe20003f24270 */
[----:B------:R0:W-:Y:S01]  /*01c0*/  STG.E desc[UR4][R2.64+0x4], R0 ;  /* 0x0000040002007986 */ /* 0x0001e2000c101904 */
[----:B------:R-:W-:-:S11]  /*01d0*/  MOV R6, R11 ;  /* 0x0000000b00067202 */ /* 0x000fd60000000f00 */
[----:B0-----:R-:W-:Y:S05]  /*01e0*/  @P1 BRA `(.L_x_1) ;  /* 0xfffffffc00dc1947 */ /* 0x001fea000383ffff */
[----:B------:R-:W-:-:S07]  /*01f0*/  IMAD.MOV.U32 R6, RZ, RZ, RZ ;  /* 0x000000ffff067224 */ /* 0x000fce00078e00ff */
.L_x_0:
[----:B------:R-:W-:-:S05]  /*0200*/  IMAD.WIDE R2, R6, 0x4, R4 ;  /* 0x0000000406027825 */ /* 0x000fca00078e0204 */
[----:B------:R1:W-:Y:S01]  /*0210*/  STG.E desc[UR4][R2.64], R9 ;  /* 0x0000000902007986 */ /* 0x0003e2000c101904 */
[----:B------:R-:W-:Y:S05]  /*0220*/  @P0 BRA `(.L_x_2) ;  /* 0xfffffffc00a40947 */ /* 0x000fea000383ffff */
[----:B------:R-:W-:Y:S05]  /*0230*/  EXIT ;  /* 0x000000000000794d */ /* 0x000fea0003800000 */
.L_x_3:
[----:B------:R-:W-:-:S00]  /*0240*/  BRA `(.L_x_3) ;  /* 0xfffffffc00fc7947 */ /* 0x000fc0000383ffff */
[----:B------:R-:W-:-:S00]  /*0250*/  NOP ;  /* 0x0000000000007918 */ /* 0x000fc00000000000 */
        /* <DEDUP_REMOVED lines=10> */
.L_x_4:


//--------------------- .nv.shared.reserved.0     --------------------------
	.section	.nv.shared.reserved.0,"aw",@nobits
	.weak		__nv_reservedSMEM_offset_0_alias
	.size		__nv_reservedSMEM_offset_0_alias, 0, 64
	.other		__nv_reservedSMEM_offset_0_alias,@"STO_CUDA_RESERVED_SHARED STV_DEFAULT"
__nv_reservedSMEM_offset_0_alias:
	.zero		0
	.zero		64


//--------------------- .nv.constant0._Z20insertionsort_kernelPfj --------------------------
	.section	.nv.constant0._Z20insertionsort_kernelPfj,"a",@progbits
	.sectionflags	@""
	.align	4
.nv.constant0._Z20insertionsort_kernelPfj:
	.zero		908


//--------------------- SYMBOLS --------------------------

	.type		.nv.reservedSmem.offset0,@object
	.size		.nv.reservedSmem.offset0,0x4
